//
// Generated by NVIDIA NVVM Compiler
//
// Compiler Build ID: CL-36424714
// Cuda compilation tools, release 13.0, V13.0.88
// Based on NVVM 20.0.0
//

.version 9.0
.target sm_100
.address_size 64

	// .globl	_Z11rnn_forwardPKfS0_S0_S0_S0_S0_Pfii

.visible .entry _Z11rnn_forwardPKfS0_S0_S0_S0_S0_Pfii(
	.param .u64 .ptr .align 1 _Z11rnn_forwardPKfS0_S0_S0_S0_S0_Pfii_param_0,
	.param .u64 .ptr .align 1 _Z11rnn_forwardPKfS0_S0_S0_S0_S0_Pfii_param_1,
	.param .u64 .ptr .align 1 _Z11rnn_forwardPKfS0_S0_S0_S0_S0_Pfii_param_2,
	.param .u64 .ptr .align 1 _Z11rnn_forwardPKfS0_S0_S0_S0_S0_Pfii_param_3,
	.param .u64 .ptr .align 1 _Z11rnn_forwardPKfS0_S0_S0_S0_S0_Pfii_param_4,
	.param .u64 .ptr .align 1 _Z11rnn_forwardPKfS0_S0_S0_S0_S0_Pfii_param_5,
	.param .u64 .ptr .align 1 _Z11rnn_forwardPKfS0_S0_S0_S0_S0_Pfii_param_6,
	.param .u32 _Z11rnn_forwardPKfS0_S0_S0_S0_S0_Pfii_param_7,
	.param .u32 _Z11rnn_forwardPKfS0_S0_S0_S0_S0_Pfii_param_8
)
{
	.reg .pred 	%p<22>;
	.reg .b32 	%r<69>;
	.reg .b32 	%f<233>;
	.reg .b64 	%rd<61>;

	ld.param.u64 	%rd21, [_Z11rnn_forwardPKfS0_S0_S0_S0_S0_Pfii_param_0];
	ld.param.u64 	%rd22, [_Z11rnn_forwardPKfS0_S0_S0_S0_S0_Pfii_param_1];
	ld.param.u64 	%rd23, [_Z11rnn_forwardPKfS0_S0_S0_S0_S0_Pfii_param_2];
	ld.param.u64 	%rd24, [_Z11rnn_forwardPKfS0_S0_S0_S0_S0_Pfii_param_3];
	ld.param.u64 	%rd19, [_Z11rnn_forwardPKfS0_S0_S0_S0_S0_Pfii_param_5];
	ld.param.u64 	%rd20, [_Z11rnn_forwardPKfS0_S0_S0_S0_S0_Pfii_param_6];
	ld.param.u32 	%r44, [_Z11rnn_forwardPKfS0_S0_S0_S0_S0_Pfii_param_7];
	ld.param.u32 	%r45, [_Z11rnn_forwardPKfS0_S0_S0_S0_S0_Pfii_param_8];
	cvta.to.global.u64 	%rd1, %rd21;
	cvta.to.global.u64 	%rd2, %rd23;
	cvta.to.global.u64 	%rd3, %rd22;
	cvta.to.global.u64 	%rd4, %rd24;
	mov.u32 	%r46, %ctaid.x;
	mov.u32 	%r47, %ntid.x;
	mov.u32 	%r48, %tid.x;
	mad.lo.s32 	%r1, %r46, %r47, %r48;
	setp.ge.s32 	%p1, %r1, %r45;
	@%p1 bra 	$L__BB0_28;
	cvta.to.global.u64 	%rd25, %rd19;
	mul.wide.s32 	%rd26, %r1, 4;
	add.s64 	%rd27, %rd25, %rd26;
	ld.global.f32 	%f232, [%rd27];
	setp.lt.s32 	%p2, %r44, 1;
	@%p2 bra 	$L__BB0_14;
	mul.lo.s32 	%r2, %r44, %r1;
	and.b32  	%r3, %r44, 15;
	setp.lt.u32 	%p3, %r44, 16;
	mov.b32 	%r55, 0;
	@%p3 bra 	$L__BB0_5;
	and.b32  	%r55, %r44, 2147483632;
	neg.s32 	%r61, %r55;
	add.s64 	%rd5, %rd2, 32;
	add.s64 	%rd58, %rd1, 32;
	mov.u32 	%r60, %r2;
$L__BB0_4:
	.pragma "nounroll";
	mul.wide.s32 	%rd28, %r60, 4;
	add.s64 	%rd29, %rd5, %rd28;
	ld.global.f32 	%f29, [%rd29+-32];
	ld.global.f32 	%f30, [%rd58+-32];
	fma.rn.f32 	%f31, %f29, %f30, %f232;
	ld.global.f32 	%f32, [%rd29+-28];
	ld.global.f32 	%f33, [%rd58+-28];
	fma.rn.f32 	%f34, %f32, %f33, %f31;
	ld.global.f32 	%f35, [%rd29+-24];
	ld.global.f32 	%f36, [%rd58+-24];
	fma.rn.f32 	%f37, %f35, %f36, %f34;
	ld.global.f32 	%f38, [%rd29+-20];
	ld.global.f32 	%f39, [%rd58+-20];
	fma.rn.f32 	%f40, %f38, %f39, %f37;
	ld.global.f32 	%f41, [%rd29+-16];
	ld.global.f32 	%f42, [%rd58+-16];
	fma.rn.f32 	%f43, %f41, %f42, %f40;
	ld.global.f32 	%f44, [%rd29+-12];
	ld.global.f32 	%f45, [%rd58+-12];
	fma.rn.f32 	%f46, %f44, %f45, %f43;
	ld.global.f32 	%f47, [%rd29+-8];
	ld.global.f32 	%f48, [%rd58+-8];
	fma.rn.f32 	%f49, %f47, %f48, %f46;
	ld.global.f32 	%f50, [%rd29+-4];
	ld.global.f32 	%f51, [%rd58+-4];
	fma.rn.f32 	%f52, %f50, %f51, %f49;
	ld.global.f32 	%f53, [%rd29];
	ld.global.f32 	%f54, [%rd58];
	fma.rn.f32 	%f55, %f53, %f54, %f52;
	ld.global.f32 	%f56, [%rd29+4];
	ld.global.f32 	%f57, [%rd58+4];
	fma.rn.f32 	%f58, %f56, %f57, %f55;
	ld.global.f32 	%f59, [%rd29+8];
	ld.global.f32 	%f60, [%rd58+8];
	fma.rn.f32 	%f61, %f59, %f60, %f58;
	ld.global.f32 	%f62, [%rd29+12];
	ld.global.f32 	%f63, [%rd58+12];
	fma.rn.f32 	%f64, %f62, %f63, %f61;
	ld.global.f32 	%f65, [%rd29+16];
	ld.global.f32 	%f66, [%rd58+16];
	fma.rn.f32 	%f67, %f65, %f66, %f64;
	ld.global.f32 	%f68, [%rd29+20];
	ld.global.f32 	%f69, [%rd58+20];
	fma.rn.f32 	%f70, %f68, %f69, %f67;
	ld.global.f32 	%f71, [%rd29+24];
	ld.global.f32 	%f72, [%rd58+24];
	fma.rn.f32 	%f73, %f71, %f72, %f70;
	ld.global.f32 	%f74, [%rd29+28];
	ld.global.f32 	%f75, [%rd58+28];
	fma.rn.f32 	%f232, %f74, %f75, %f73;
	add.s32 	%r61, %r61, 16;
	add.s32 	%r60, %r60, 16;
	add.s64 	%rd58, %rd58, 64;
	setp.eq.s32 	%p4, %r61, 0;
	@%p4 bra 	$L__BB0_5;
	bra.uni 	$L__BB0_4;
$L__BB0_5:
	setp.eq.s32 	%p5, %r3, 0;
	@%p5 bra 	$L__BB0_14;
	and.b32  	%r7, %r44, 7;
	setp.lt.u32 	%p6, %r3, 8;
	@%p6 bra 	$L__BB0_8;
	add.s32 	%r50, %r55, %r2;
	mul.wide.s32 	%rd30, %r50, 4;
	add.s64 	%rd31, %rd2, %rd30;
	ld.global.f32 	%f77, [%rd31];
	mul.wide.u32 	%rd32, %r55, 4;
	add.s64 	%rd33, %rd1, %rd32;
	ld.global.f32 	%f78, [%rd33];
	fma.rn.f32 	%f79, %f77, %f78, %f232;
	ld.global.f32 	%f80, [%rd31+4];
	ld.global.f32 	%f81, [%rd33+4];
	fma.rn.f32 	%f82, %f80, %f81, %f79;
	ld.global.f32 	%f83, [%rd31+8];
	ld.global.f32 	%f84, [%rd33+8];
	fma.rn.f32 	%f85, %f83, %f84, %f82;
	ld.global.f32 	%f86, [%rd31+12];
	ld.global.f32 	%f87, [%rd33+12];
	fma.rn.f32 	%f88, %f86, %f87, %f85;
	ld.global.f32 	%f89, [%rd31+16];
	ld.global.f32 	%f90, [%rd33+16];
	fma.rn.f32 	%f91, %f89, %f90, %f88;
	ld.global.f32 	%f92, [%rd31+20];
	ld.global.f32 	%f93, [%rd33+20];
	fma.rn.f32 	%f94, %f92, %f93, %f91;
	ld.global.f32 	%f95, [%rd31+24];
	ld.global.f32 	%f96, [%rd33+24];
	fma.rn.f32 	%f97, %f95, %f96, %f94;
	ld.global.f32 	%f98, [%rd31+28];
	ld.global.f32 	%f99, [%rd33+28];
	fma.rn.f32 	%f232, %f98, %f99, %f97;
	add.s32 	%r55, %r55, 8;
$L__BB0_8:
	setp.eq.s32 	%p7, %r7, 0;
	@%p7 bra 	$L__BB0_14;
	and.b32  	%r10, %r44, 3;
	setp.lt.u32 	%p8, %r7, 4;
	@%p8 bra 	$L__BB0_11;
	add.s32 	%r51, %r55, %r2;
	mul.wide.s32 	%rd34, %r51, 4;
	add.s64 	%rd35, %rd2, %rd34;
	ld.global.f32 	%f101, [%rd35];
	mul.wide.u32 	%rd36, %r55, 4;
	add.s64 	%rd37, %rd1, %rd36;
	ld.global.f32 	%f102, [%rd37];
	fma.rn.f32 	%f103, %f101, %f102, %f232;
	ld.global.f32 	%f104, [%rd35+4];
	ld.global.f32 	%f105, [%rd37+4];
	fma.rn.f32 	%f106, %f104, %f105, %f103;
	ld.global.f32 	%f107, [%rd35+8];
	ld.global.f32 	%f108, [%rd37+8];
	fma.rn.f32 	%f109, %f107, %f108, %f106;
	ld.global.f32 	%f110, [%rd35+12];
	ld.global.f32 	%f111, [%rd37+12];
	fma.rn.f32 	%f232, %f110, %f111, %f109;
	add.s32 	%r55, %r55, 4;
$L__BB0_11:
	setp.eq.s32 	%p9, %r10, 0;
	@%p9 bra 	$L__BB0_14;
	mul.wide.u32 	%rd38, %r55, 4;
	add.s64 	%rd57, %rd1, %rd38;
	add.s32 	%r59, %r55, %r2;
	neg.s32 	%r58, %r10;
$L__BB0_13:
	.pragma "nounroll";
	mul.wide.s32 	%rd39, %r59, 4;
	add.s64 	%rd40, %rd2, %rd39;
	ld.global.f32 	%f112, [%rd40];
	ld.global.f32 	%f113, [%rd57];
	fma.rn.f32 	%f232, %f112, %f113, %f232;
	add.s64 	%rd57, %rd57, 4;
	add.s32 	%r59, %r59, 1;
	add.s32 	%r58, %r58, 1;
	setp.ne.s32 	%p10, %r58, 0;
	@%p10 bra 	$L__BB0_13;
$L__BB0_14:
	setp.lt.s32 	%p11, %r45, 1;
	@%p11 bra 	$L__BB0_27;
	mul.lo.s32 	%r19, %r45, %r1;
	and.b32  	%r20, %r45, 15;
	setp.lt.u32 	%p12, %r45, 16;
	mov.b32 	%r64, 0;
	@%p12 bra 	$L__BB0_18;
	and.b32  	%r64, %r45, 2147483632;
	neg.s32 	%r63, %r64;
	add.s64 	%rd10, %rd4, 32;
	add.s64 	%rd59, %rd3, 32;
	mov.u32 	%r62, %r19;
$L__BB0_17:
	.pragma "nounroll";
	mul.wide.s32 	%rd41, %r62, 4;
	add.s64 	%rd42, %rd10, %rd41;
	ld.global.f32 	%f115, [%rd42+-32];
	ld.global.f32 	%f116, [%rd59+-32];
	fma.rn.f32 	%f117, %f115, %f116, %f232;
	ld.global.f32 	%f118, [%rd42+-28];
	ld.global.f32 	%f119, [%rd59+-28];
	fma.rn.f32 	%f120, %f118, %f119, %f117;
	ld.global.f32 	%f121, [%rd42+-24];
	ld.global.f32 	%f122, [%rd59+-24];
	fma.rn.f32 	%f123, %f121, %f122, %f120;
	ld.global.f32 	%f124, [%rd42+-20];
	ld.global.f32 	%f125, [%rd59+-20];
	fma.rn.f32 	%f126, %f124, %f125, %f123;
	ld.global.f32 	%f127, [%rd42+-16];
	ld.global.f32 	%f128, [%rd59+-16];
	fma.rn.f32 	%f129, %f127, %f128, %f126;
	ld.global.f32 	%f130, [%rd42+-12];
	ld.global.f32 	%f131, [%rd59+-12];
	fma.rn.f32 	%f132, %f130, %f131, %f129;
	ld.global.f32 	%f133, [%rd42+-8];
	ld.global.f32 	%f134, [%rd59+-8];
	fma.rn.f32 	%f135, %f133, %f134, %f132;
	ld.global.f32 	%f136, [%rd42+-4];
	ld.global.f32 	%f137, [%rd59+-4];
	fma.rn.f32 	%f138, %f136, %f137, %f135;
	ld.global.f32 	%f139, [%rd42];
	ld.global.f32 	%f140, [%rd59];
	fma.rn.f32 	%f141, %f139, %f140, %f138;
	ld.global.f32 	%f142, [%rd42+4];
	ld.global.f32 	%f143, [%rd59+4];
	fma.rn.f32 	%f144, %f142, %f143, %f141;
	ld.global.f32 	%f145, [%rd42+8];
	ld.global.f32 	%f146, [%rd59+8];
	fma.rn.f32 	%f147, %f145, %f146, %f144;
	ld.global.f32 	%f148, [%rd42+12];
	ld.global.f32 	%f149, [%rd59+12];
	fma.rn.f32 	%f150, %f148, %f149, %f147;
	ld.global.f32 	%f151, [%rd42+16];
	ld.global.f32 	%f152, [%rd59+16];
	fma.rn.f32 	%f153, %f151, %f152, %f150;
	ld.global.f32 	%f154, [%rd42+20];
	ld.global.f32 	%f155, [%rd59+20];
	fma.rn.f32 	%f156, %f154, %f155, %f153;
	ld.global.f32 	%f157, [%rd42+24];
	ld.global.f32 	%f158, [%rd59+24];
	fma.rn.f32 	%f159, %f157, %f158, %f156;
	ld.global.f32 	%f160, [%rd42+28];
	ld.global.f32 	%f161, [%rd59+28];
	fma.rn.f32 	%f232, %f160, %f161, %f159;
	add.s32 	%r63, %r63, 16;
	add.s32 	%r62, %r62, 16;
	add.s64 	%rd59, %rd59, 64;
	setp.ne.s32 	%p13, %r63, 0;
	@%p13 bra 	$L__BB0_17;
$L__BB0_18:
	setp.eq.s32 	%p14, %r20, 0;
	@%p14 bra 	$L__BB0_27;
	and.b32  	%r32, %r45, 7;
	setp.lt.u32 	%p15, %r20, 8;
	@%p15 bra 	$L__BB0_21;
	add.s32 	%r53, %r64, %r19;
	mul.wide.s32 	%rd43, %r53, 4;
	add.s64 	%rd44, %rd4, %rd43;
	ld.global.f32 	%f163, [%rd44];
	mul.wide.u32 	%rd45, %r64, 4;
	add.s64 	%rd46, %rd3, %rd45;
	ld.global.f32 	%f164, [%rd46];
	fma.rn.f32 	%f165, %f163, %f164, %f232;
	ld.global.f32 	%f166, [%rd44+4];
	ld.global.f32 	%f167, [%rd46+4];
	fma.rn.f32 	%f168, %f166, %f167, %f165;
	ld.global.f32 	%f169, [%rd44+8];
	ld.global.f32 	%f170, [%rd46+8];
	fma.rn.f32 	%f171, %f169, %f170, %f168;
	ld.global.f32 	%f172, [%rd44+12];
	ld.global.f32 	%f173, [%rd46+12];
	fma.rn.f32 	%f174, %f172, %f173, %f171;
	ld.global.f32 	%f175, [%rd44+16];
	ld.global.f32 	%f176, [%rd46+16];
	fma.rn.f32 	%f177, %f175, %f176, %f174;
	ld.global.f32 	%f178, [%rd44+20];
	ld.global.f32 	%f179, [%rd46+20];
	fma.rn.f32 	%f180, %f178, %f179, %f177;
	ld.global.f32 	%f181, [%rd44+24];
	ld.global.f32 	%f182, [%rd46+24];
	fma.rn.f32 	%f183, %f181, %f182, %f180;
	ld.global.f32 	%f184, [%rd44+28];
	ld.global.f32 	%f185, [%rd46+28];
	fma.rn.f32 	%f232, %f184, %f185, %f183;
	add.s32 	%r64, %r64, 8;
$L__BB0_21:
	setp.eq.s32 	%p16, %r32, 0;
	@%p16 bra 	$L__BB0_27;
	and.b32  	%r35, %r45, 3;
	setp.lt.u32 	%p17, %r32, 4;
	@%p17 bra 	$L__BB0_24;
	add.s32 	%r54, %r64, %r19;
	mul.wide.s32 	%rd47, %r54, 4;
	add.s64 	%rd48, %rd4, %rd47;
	ld.global.f32 	%f187, [%rd48];
	mul.wide.u32 	%rd49, %r64, 4;
	add.s64 	%rd50, %rd3, %rd49;
	ld.global.f32 	%f188, [%rd50];
	fma.rn.f32 	%f189, %f187, %f188, %f232;
	ld.global.f32 	%f190, [%rd48+4];
	ld.global.f32 	%f191, [%rd50+4];
	fma.rn.f32 	%f192, %f190, %f191, %f189;
	ld.global.f32 	%f193, [%rd48+8];
	ld.global.f32 	%f194, [%rd50+8];
	fma.rn.f32 	%f195, %f193, %f194, %f192;
	ld.global.f32 	%f196, [%rd48+12];
	ld.global.f32 	%f197, [%rd50+12];
	fma.rn.f32 	%f232, %f196, %f197, %f195;
	add.s32 	%r64, %r64, 4;
$L__BB0_24:
	setp.eq.s32 	%p18, %r35, 0;
	@%p18 bra 	$L__BB0_27;
	mul.wide.u32 	%rd51, %r64, 4;
	add.s64 	%rd60, %rd3, %rd51;
	add.s32 	%r68, %r64, %r19;
	neg.s32 	%r67, %r35;
$L__BB0_26:
	.pragma "nounroll";
	mul.wide.s32 	%rd52, %r68, 4;
	add.s64 	%rd53, %rd4, %rd52;
	ld.global.f32 	%f198, [%rd53];
	ld.global.f32 	%f199, [%rd60];
	fma.rn.f32 	%f232, %f198, %f199, %f232;
	add.s64 	%rd60, %rd60, 4;
	add.s32 	%r68, %r68, 1;
	add.s32 	%r67, %r67, 1;
	setp.ne.s32 	%p19, %r67, 0;
	@%p19 bra 	$L__BB0_26;
$L__BB0_27:
	abs.f32 	%f200, %f232;
	mul.f32 	%f201, %f200, 0f4038AA3B;
	ex2.approx.ftz.f32 	%f202, %f201;
	add.f32 	%f203, %f202, 0f3F800000;
	rcp.approx.ftz.f32 	%f204, %f203;
	fma.rn.f32 	%f205, %f204, 0fC0000000, 0f3F800000;
	setp.ge.f32 	%p20, %f200, 0f41102CB4;
	selp.f32 	%f206, 0f3F800000, %f205, %p20;
	copysign.f32 	%f207, %f232, %f206;
	mul.f32 	%f208, %f232, %f232;
	fma.rn.f32 	%f209, %f208, 0f3C80F082, 0fBD563CAE;
	fma.rn.f32 	%f210, %f209, %f208, 0f3E085941;
	fma.rn.f32 	%f211, %f210, %f208, 0fBEAAA9ED;
	fma.rn.f32 	%f212, %f211, %f208, 0f00000000;
	fma.rn.f32 	%f213, %f212, %f232, %f232;
	setp.ge.f32 	%p21, %f200, 0f3F19999A;
	selp.f32 	%f214, %f207, %f213, %p21;
	cvta.to.global.u64 	%rd54, %rd20;
	add.s64 	%rd56, %rd54, %rd26;
	st.global.f32 	[%rd56], %f214;
$L__BB0_28:
	ret;

}


// ===== COMPILED SASS (sm_100) =====

	.target	sm_100

	.elftype	@"ET_EXEC"


//--------------------- .note.nv.tkinfo           --------------------------
	.section	.note.nv.tkinfo,"",@"SHT_NOTE"
	.sectionflags	@"SHF_NOTE_NV_TKINFO"
	.tkinfo
        /*0018*/ 	.word	0x00000002
        /*0030*/ 	.string	""
        /*0030*/ 	.string	"ptxas"
        /*0030*/ 	.string	"Cuda compilation tools, release 13.0, V13.0.88"
        /*0030*/ 	.string	"Build cuda_13.0.r13.0/compiler.36424714_0"
        /*0030*/ 	.string	"-arch sm_100 -m 64 "



//--------------------- .note.nv.cuinfo           --------------------------
	.section	.note.nv.cuinfo,"",@"SHT_NOTE"
	.sectionflags	@"SHF_NOTE_NV_CUINFO"
        /*0018*/ 	.short	0x0002
        /*001a*/ 	.short	0x0064
        /*001c*/ 	.short	0x0082
	.zero		2


//--------------------- .nv.info                  --------------------------
	.section	.nv.info,"",@"SHT_CUDA_INFO"
	.align	4


	//----- nvinfo : EIATTR_REGCOUNT
	.align		4
        /*0000*/ 	.byte	0x04, 0x2f
        /*0002*/ 	.short	(.L_1 - .L_0)
	.align		4
.L_0:
        /*0004*/ 	.word	index@(_Z11rnn_forwardPKfS0_S0_S0_S0_S0_Pfii)
        /*0008*/ 	.word	0x0000001f


	//----- nvinfo : EIATTR_FRAME_SIZE
	.align		4
.L_1:
        /*000c*/ 	.byte	0x04, 0x11
        /*000e*/ 	.short	(.L_3 - .L_2)
	.align		4
.L_2:
        /*0010*/ 	.word	index@(_Z11rnn_forwardPKfS0_S0_S0_S0_S0_Pfii)
        /*0014*/ 	.word	0x00000000


	//----- nvinfo : EIATTR_MIN_STACK_SIZE
	.align		4
.L_3:
        /*0018*/ 	.byte	0x04, 0x12
        /*001a*/ 	.short	(.L_5 - .L_4)
	.align		4
.L_4:
        /*001c*/ 	.word	index@(_Z11rnn_forwardPKfS0_S0_S0_S0_S0_Pfii)
        /*0020*/ 	.word	0x00000000
.L_5:


//--------------------- .nv.compat                --------------------------
	.section	.nv.compat,"",@"SHT_CUDA_COMPAT_INFO"
	.align	4
        /*0000*/ 	.byte	0x02, 0x09, 0x00, 0x00, 0x02, 0x02, 0x01, 0x00, 0x02, 0x05, 0x05, 0x00, 0x03, 0x07, 0x01, 0x01
        /*0010*/ 	.byte	0x02, 0x03, 0x00, 0x00, 0x02, 0x06, 0x01, 0x00, 0x04, 0x0b, 0x08, 0x00, 0x01, 0x00, 0x00, 0x00
        /*0020*/ 	.byte	0x00, 0x00, 0x00, 0x00


//--------------------- .nv.info._Z11rnn_forwardPKfS0_S0_S0_S0_S0_Pfii --------------------------
	.section	.nv.info._Z11rnn_forwardPKfS0_S0_S0_S0_S0_Pfii,"",@"SHT_CUDA_INFO"
	.sectionflags	@""
	.align	4


	//----- nvinfo : EIATTR_CUDA_API_VERSION
	.align		4
        /*0000*/ 	.byte	0x04, 0x37
        /*0002*/ 	.short	(.L_7 - .L_6)
.L_6:
        /*0004*/ 	.word	0x00000082


	//----- nvinfo : EIATTR_KPARAM_INFO
	.align		4
.L_7:
        /*0008*/ 	.byte	0x04, 0x17
        /*000a*/ 	.short	(.L_9 - .L_8)
.L_8:
        /*000c*/ 	.word	0x00000000
        /*0010*/ 	.short	0x0008
        /*0012*/ 	.short	0x003c
        /*0014*/ 	.byte	0x00, 0xf0, 0x11, 0x00


	//----- nvinfo : EIATTR_KPARAM_INFO
	.align		4
.L_9:
        /*0018*/ 	.byte	0x04, 0x17
        /*001a*/ 	.short	(.L_11 - .L_10)
.L_10:
        /*001c*/ 	.word	0x00000000
        /*0020*/ 	.short	0x0007
        /*0022*/ 	.short	0x0038
        /*0024*/ 	.byte	0x00, 0xf0, 0x11, 0x00


	//----- nvinfo : EIATTR_KPARAM_INFO
	.align		4
.L_11:
        /*0028*/ 	.byte	0x04, 0x17
        /*002a*/ 	.short	(.L_13 - .L_12)
.L_12:
        /*002c*/ 	.word	0x00000000
        /*0030*/ 	.short	0x0006
        /*0032*/ 	.short	0x0030
        /*0034*/ 	.byte	0x00, 0xf5, 0x21, 0x00


	//----- nvinfo : EIATTR_KPARAM_INFO
	.align		4
.L_13:
        /*0038*/ 	.byte	0x04, 0x17
        /*003a*/ 	.short	(.L_15 - .L_14)
.L_14:
        /*003c*/ 	.word	0x00000000
        /*0040*/ 	.short	0x0005
        /*0042*/ 	.short	0x0028
        /*0044*/ 	.byte	0x00, 0xf5, 0x21, 0x00


	//----- nvinfo : EIATTR_KPARAM_INFO
	.align		4
.L_15:
        /*0048*/ 	.byte	0x04, 0x17
        /*004a*/ 	.short	(.L_17 - .L_16)
.L_16:
        /*004c*/ 	.word	0x00000000
        /*0050*/ 	.short	0x0004
        /*0052*/ 	.short	0x0020
        /*0054*/ 	.byte	0x00, 0xf5, 0x21, 0x00


	//----- nvinfo : EIATTR_KPARAM_INFO
	.align		4
.L_17:
        /*0058*/ 	.byte	0x04, 0x17
        /*005a*/ 	.short	(.L_19 - .L_18)
.L_18:
        /*005c*/ 	.word	0x00000000
        /*0060*/ 	.short	0x0003
        /*0062*/ 	.short	0x0018
        /*0064*/ 	.byte	0x00, 0xf5, 0x21, 0x00


	//----- nvinfo : EIATTR_KPARAM_INFO
	.align		4
.L_19:
        /*0068*/ 	.byte	0x04, 0x17
        /*006a*/ 	.short	(.L_21 - .L_20)
.L_20:
        /*006c*/ 	.word	0x00000000
        /*0070*/ 	.short	0x0002
        /*0072*/ 	.short	0x0010
        /*0074*/ 	.byte	0x00, 0xf5, 0x21, 0x00


	//----- nvinfo : EIATTR_KPARAM_INFO
	.align		4
.L_21:
        /*0078*/ 	.byte	0x04, 0x17
        /*007a*/ 	.short	(.L_23 - .L_22)
.L_22:
        /*007c*/ 	.word	0x00000000
        /*0080*/ 	.short	0x0001
        /*0082*/ 	.short	0x0008
        /*0084*/ 	.byte	0x00, 0xf5, 0x21, 0x00


	//----- nvinfo : EIATTR_KPARAM_INFO
	.align		4
.L_23:
        /*0088*/ 	.byte	0x04, 0x17
        /*008a*/ 	.short	(.L_25 - .L_24)
.L_24:
        /*008c*/ 	.word	0x00000000
        /*0090*/ 	.short	0x0000
        /*0092*/ 	.short	0x0000
        /*0094*/ 	.byte	0x00, 0xf5, 0x21, 0x00


	//----- nvinfo : EIATTR_SPARSE_MMA_MASK
	.align		4
.L_25:
        /*0098*/ 	.byte	0x03, 0x50
        /*009a*/ 	.short	0x0000


	//----- nvinfo : EIATTR_MAXREG_COUNT
	.align		4
        /*009c*/ 	.byte	0x03, 0x1b
        /*009e*/ 	.short	0x00ff


	//----- nvinfo : EIATTR_MERCURY_ISA_VERSION
	.align		4
        /*00a0*/ 	.byte	0x03, 0x5f
        /*00a2*/ 	.short	0x0101


	//----- nvinfo : EIATTR_VRC_CTA_INIT_COUNT
	.align		4
        /*00a4*/ 	.byte	0x02, 0x4a
	.zero		1
	.zero		1


	//----- nvinfo : EIATTR_EXIT_INSTR_OFFSETS
	.align		4
        /*00a8*/ 	.byte	0x04, 0x1c
        /*00aa*/ 	.short	(.L_27 - .L_26)


	//   ....[0]....
.L_26:
        /*00ac*/ 	.word	0x00000070


	//   ....[1]....
        /*00b0*/ 	.word	0x00001550


	//----- nvinfo : EIATTR_CBANK_PARAM_SIZE
	.align		4
.L_27:
        /*00b4*/ 	.byte	0x03, 0x19
        /*00b6*/ 	.short	0x0040


	//----- nvinfo : EIATTR_PARAM_CBANK
	.align		4
        /*00b8*/ 	.byte	0x04, 0x0a
        /*00ba*/ 	.short	(.L_29 - .L_28)
	.align		4
.L_28:
        /*00bc*/ 	.word	index@(.nv.constant0._Z11rnn_forwardPKfS0_S0_S0_S0_S0_Pfii)
        /*00c0*/ 	.short	0x0380
        /*00c2*/ 	.short	0x0040


	//----- nvinfo : EIATTR_SW_WAR
	.align		4
.L_29:
        /*00c4*/ 	.byte	0x04, 0x36
        /*00c6*/ 	.short	(.L_31 - .L_30)
.L_30:
        /*00c8*/ 	.word	0x00000008
.L_31:


//--------------------- .nv.callgraph             --------------------------
	.section	.nv.callgraph,"",@"SHT_CUDA_CALLGRAPH"
	.align	4
	.sectionentsize	8
	.align		4
        /*0000*/ 	.word	0x00000000
	.align		4
        /*0004*/ 	.word	0xffffffff
	.align		4
        /*0008*/ 	.word	0x00000000
	.align		4
        /*000c*/ 	.word	0xfffffffe
	.align		4
        /*0010*/ 	.word	0x00000000
	.align		4
        /*0014*/ 	.word	0xfffffffd
	.align		4
        /*0018*/ 	.word	0x00000000
	.align		4
        /*001c*/ 	.word	0xfffffffc


//--------------------- .text._Z11rnn_forwardPKfS0_S0_S0_S0_S0_Pfii --------------------------
	.section	.text._Z11rnn_forwardPKfS0_S0_S0_S0_S0_Pfii,"ax",@progbits
	.align	128
        .global         _Z11rnn_forwardPKfS0_S0_S0_S0_S0_Pfii
        .type           _Z11rnn_forwardPKfS0_S0_S0_S0_S0_Pfii,@function
        .size           _Z11rnn_forwardPKfS0_S0_S0_S0_S0_Pfii,(.L_x_13 - _Z11rnn_forwardPKfS0_S0_S0_S0_S0_Pfii)
        .other          _Z11rnn_forwardPKfS0_S0_S0_S0_S0_Pfii,@"STO_CUDA_ENTRY STV_DEFAULT"
_Z11rnn_forwardPKfS0_S0_S0_S0_S0_Pfii:
.text._Z11rnn_forwardPKfS0_S0_S0_S0_S0_Pfii:
[----:B------:R-:W-:Y:S01]  /*0000*/  LDC R1, c[0x0][0x37c] ;  /* 0x0000df00ff017b82 */ /* 0x000fe20000000800 */
[----:B------:R-:W0:Y:S07]  /*0010*/  S2R R3, SR_TID.X ;  /* 0x0000000000037919 */ /* 0x000e2e0000002100 */
[----:B------:R-:W0:Y:S01]  /*0020*/  S2UR UR4, SR_CTAID.X ;  /* 0x00000000000479c3 */ /* 0x000e220000002500 */
[----:B------:R-:W1:Y:S07]  /*0030*/  LDCU UR5, c[0x0][0x3bc] ;  /* 0x00007780ff0577ac */ /* 0x000e6e0008000800 */
[----:B------:R-:W0:Y:S02]  /*0040*/  LDC R6, c[0x0][0x360] ;  /* 0x0000d800ff067b82 */ /* 0x000e240000000800 */
[----:B0-----:R-:W-:-:S05]  /*0050*/  IMAD R6, R6, UR4, R3 ;  /* 0x0000000406067c24 */ /* 0x001fca000f8e0203 */
[----:B-1----:R-:W-:-:S13]  /*0060*/  ISETP.GE.AND P0, PT, R6, UR5, PT ;  /* 0x0000000506007c0c */ /* 0x002fda000bf06270 */
[----:B------:R-:W-:Y:S05]  /*0070*/  @P0 EXIT ;  /* 0x000000000000094d */ /* 0x000fea0003800000 */
[----:B------:R-:W0:Y:S01]  /*0080*/  LDC.64 R2, c[0x0][0x3a8] ;  /* 0x0000ea00ff027b82 */ /* 0x000e220000000a00 */
[----:B------:R-:W1:Y:S01]  /*0090*/  LDCU.64 UR14, c[0x0][0x358] ;  /* 0x00006b00ff0e77ac */ /* 0x000e620008000a00 */
[----:B------:R-:W2:Y:S01]  /*00a0*/  LDCU UR4, c[0x0][0x3b8] ;  /* 0x00007700ff0477ac */ /* 0x000ea20008000800 */
[----:B0-----:R-:W-:-:S05]  /*00b0*/  IMAD.WIDE R2, R6, 0x4, R2 ;  /* 0x0000000406027825 */ /* 0x001fca00078e0202 */
[----:B-1----:R0:W5:Y:S01]  /*00c0*/  LDG.E R7, desc[UR14][R2.64] ;  /* 0x0000000e02077981 */ /* 0x002162000c1e1900 */
[----:B--2---:R-:W-:-:S09]  /*00d0*/  UISETP.GE.AND UP0, UPT, UR4, 0x1, UPT ;  /* 0x000000010400788c */ /* 0x004fd2000bf06270 */
[----:B0-----:R-:W-:Y:S05]  /*00e0*/  BRA.U !UP0, `(.L_x_0) ;  /* 0x0000000908607547 */ /* 0x001fea000b800000 */
[----:B------:R-:W-:Y:S01]  /*00f0*/  UISETP.GE.U32.AND UP1, UPT, UR4, 0x10, UPT ;  /* 0x000000100400788c */ /* 0x000fe2000bf26070 */
[----:B------:R-:W-:Y:S01]  /*0100*/  HFMA2 R9, -RZ, RZ, 0, 0 ;  /* 0x00000000ff097431 */ /* 0x000fe200000001ff */
[----:B------:R-:W-:Y:S02]  /*0110*/  ULOP3.LUT UR12, UR4, 0xf, URZ, 0xc0, !UPT ;  /* 0x0000000f040c7892 */ /* 0x000fe4000f8ec0ff */
[----:B------:R-:W-:Y:S02]  /*0120*/  IMAD R8, R6, UR4, RZ ;  /* 0x0000000406087c24 */ /* 0x000fe4000f8e02ff */
[----:B------:R-:W-:-:S03]  /*0130*/  UISETP.NE.AND UP0, UPT, UR12, URZ, UPT ;  /* 0x000000ff0c00728c */ /* 0x000fc6000bf05270 */
[----:B------:R-:W-:Y:S08]  /*0140*/  BRA.U !UP1, `(.L_x_1) ;  /* 0x0000000509147547 */ /* 0x000ff0000b800000 */
[----:B------:R-:W0:Y:S01]  /*0150*/  LDCU.64 UR10, c[0x0][0x380] ;  /* 0x00007000ff0a77ac */ /* 0x000e220008000a00 */
[----:B------:R-:W-:Y:S01]  /*0160*/  MOV R0, R8 ;  /* 0x0000000800007202 */ /* 0x000fe20000000f00 */
[----:B------:R-:W1:Y:S01]  /*0170*/  LDCU.64 UR8, c[0x0][0x390] ;  /* 0x00007200ff0877ac */ /* 0x000e620008000a00 */
[----:B------:R-:W-:-:S06]  /*0180*/  ULOP3.LUT UR4, UR4, 0x7ffffff0, URZ, 0xc0, !UPT ;  /* 0x7ffffff004047892 */ /* 0x000fcc000f8ec0ff */
[----:B------:R-:W-:Y:S01]  /*0190*/  MOV R9, UR4 ;  /* 0x0000000400097c02 */ /* 0x000fe20008000f00 */
[----:B0-----:R-:W-:Y:S02]  /*01a0*/  UIADD3 UR5, UP2, UPT, UR10, 0x20, URZ ;  /* 0x000000200a057890 */ /* 0x001fe4000ff5e0ff */
[----:B------:R-:W-:Y:S02]  /*01b0*/  UIADD3 UR10, UPT, UPT, -UR4, URZ, URZ ;  /* 0x000000ff040a7290 */ /* 0x000fe4000fffe1ff */
[----:B------:R-:W-:Y:S02]  /*01c0*/  UIADD3.X UR6, UPT, UPT, URZ, UR11, URZ, UP2, !UPT ;  /* 0x0000000bff067290 */ /* 0x000fe400097fe4ff */
[----:B-1----:R-:W-:Y:S01]  /*01d0*/  UIADD3 UR7, UP1, UPT, UR8, 0x20, URZ ;  /* 0x0000002008077890 */ /* 0x002fe2000ff3e0ff */
[----:B------:R-:W-:-:S03]  /*01e0*/  MOV R2, UR5 ;  /* 0x0000000500027c02 */ /* 0x000fc60008000f00 */
[----:B------:R-:W-:Y:S01]  /*01f0*/  MOV R3, UR6 ;  /* 0x0000000600037c02 */ /* 0x000fe20008000f00 */
[----:B------:R-:W-:-:S12]  /*0200*/  UIADD3.X UR8, UPT, UPT, URZ, UR9, URZ, UP1, !UPT ;  /* 0x00000009ff087290 */ /* 0x000fd80008ffe4ff */
.L_x_2:
[----:B------:R-:W-:Y:S01]  /*0210*/  MOV R4, UR7 ;  /* 0x0000000700047c02 */ /* 0x000fe20008000f00 */
[----:B------:R-:W2:Y:S01]  /*0220*/  LDG.E R17, desc[UR14][R2.64+-0x20] ;  /* 0xffffe00e02117981 */ /* 0x000ea2000c1e1900 */
[----:B------:R-:W-:-:S03]  /*0230*/  MOV R5, UR8 ;  /* 0x0000000800057c02 */ /* 0x000fc60008000f00 */
[----:B------:R-:W3:Y:S01]  /*0240*/  LDG.E R25, desc[UR14][R2.64+-0x1c] ;  /* 0xffffe40e02197981 */ /* 0x000ee2000c1e1900 */
[----:B------:R-:W-:-:S03]  /*0250*/  IMAD.WIDE R4, R0, 0x4, R4 ;  /* 0x0000000400047825 */ /* 0x000fc600078e0204 */
[----:B------:R-:W4:Y:S04]  /*0260*/  LDG.E R19, desc[UR14][R2.64+-0x18] ;  /* 0xffffe80e02137981 */ /* 0x000f28000c1e1900 */
[----:B------:R-:W2:Y:S04]  /*0270*/  LDG.E R16, desc[UR14][R4.64+-0x20] ;  /* 0xffffe00e04107981 */ /* 0x000ea8000c1e1900 */
[----:B------:R-:W3:Y:S04]  /*0280*/  LDG.E R18, desc[UR14][R4.64+-0x1c] ;  /* 0xffffe40e04127981 */ /* 0x000ee8000c1e1900 */
[----:B------:R-:W4:Y:S04]  /*0290*/  LDG.E R20, desc[UR14][R4.64+-0x18] ;  /* 0xffffe80e04147981 */ /* 0x000f28000c1e1900 */
        /* <DEDUP_REMOVED lines=9> */
[----:B------:R-:W4:Y:S01]  /*0330*/  LDG.E R15, desc[UR14][R4.64+-0x4] ;  /* 0xfffffc0e040f7981 */ /* 0x000f22000c1e1900 */
[----:B--2--5:R-:W-:-:S03]  /*0340*/  FFMA R17, R16, R17, R7 ;  /* 0x0000001110117223 */ /* 0x024fc60000000007 */
[----:B------:R-:W2:Y:S04]  /*0350*/  LDG.E R7, desc[UR14][R2.64] ;  /* 0x0000000e02077981 */ /* 0x000ea8000c1e1900 */
[----:B------:R-:W2:Y:S01]  /*0360*/  LDG.E R16, desc[UR14][R4.64] ;  /* 0x0000000e04107981 */ /* 0x000ea2000c1e1900 */
[----:B---3--:R-:W-:-:S03]  /*0370*/  FFMA R25, R18, R25, R17 ;  /* 0x0000001912197223 */ /* 0x008fc60000000011 */
[----:B------:R-:W3:Y:S01]  /*0380*/  LDG.E R17, desc[UR14][R2.64+0x4] ;  /* 0x0000040e02117981 */ /* 0x000ee2000c1e1900 */
[----:B----4-:R-:W-:-:S03]  /*0390*/  FFMA R26, R20, R19, R25 ;  /* 0x00000013141a7223 */ /* 0x010fc60000000019 */
[----:B------:R-:W3:Y:S04]  /*03a0*/  LDG.E R18, desc[UR14][R4.64+0x4] ;  /* 0x0000040e04127981 */ /* 0x000ee8000c1e1900 */
[----:B------:R-:W4:Y:S01]  /*03b0*/  LDG.E R20, desc[UR14][R2.64+0x8] ;  /* 0x0000080e02147981 */ /* 0x000f22000c1e1900 */
[----:B------:R-:W-:-:S03]  /*03c0*/  FFMA R25, R21, R22, R26 ;  /* 0x0000001615197223 */ /* 0x000fc6000000001a */
[----:B------:R-:W4:Y:S04]  /*03d0*/  LDG.E R19, desc[UR14][R4.64+0x8] ;  /* 0x0000080e04137981 */ /* 0x000f28000c1e1900 */
        /* <DEDUP_REMOVED lines=9> */
[----:B------:R-:W4:Y:S04]  /*0470*/  LDG.E R12, desc[UR14][R2.64+0x18] ;  /* 0x0000180e020c7981 */ /* 0x000f28000c1e1900 */
[----:B------:R-:W4:Y:S04]  /*0480*/  LDG.E R13, desc[UR14][R4.64+0x18] ;  /* 0x0000180e040d7981 */ /* 0x000f28000c1e1900 */
[----:B------:R-:W4:Y:S04]  /*0490*/  LDG.E R25, desc[UR14][R4.64+0x1c] ;  /* 0x00001c0e04197981 */ /* 0x000f28000c1e1900 */
[----:B------:R0:W4:Y:S01]  /*04a0*/  LDG.E R26, desc[UR14][R2.64+0x1c] ;  /* 0x00001c0e021a7981 */ /* 0x000122000c1e1900 */
[----:B------:R-:W-:Y:S01]  /*04b0*/  FFMA R15, R15, R14, R28 ;  /* 0x0000000e0f0f7223 */ /* 0x000fe2000000001c */
[----:B------:R-:W-:-:S04]  /*04c0*/  UIADD3 UR10, UPT, UPT, UR10, 0x10, URZ ;  /* 0x000000100a0a7890 */ /* 0x000fc8000fffe0ff */
[----:B------:R-:W-:Y:S01]  /*04d0*/  UISETP.NE.AND UP1, UPT, UR10, URZ, UPT ;  /* 0x000000ff0a00728c */ /* 0x000fe2000bf25270 */
[----:B0-----:R-:W-:Y:S02]  /*04e0*/  IADD3 R2, P0, PT, R2, 0x40, RZ ;  /* 0x0000004002027810 */ /* 0x001fe40007f1e0ff */
[----:B------:R-:W-:Y:S02]  /*04f0*/  IADD3 R0, PT, PT, R0, 0x10, RZ ;  /* 0x0000001000007810 */ /* 0x000fe40007ffe0ff */
[----:B------:R-:W-:Y:S01]  /*0500*/  IADD3.X R3, PT, PT, RZ, R3, RZ, P0, !PT ;  /* 0x00000003ff037210 */ /* 0x000fe200007fe4ff */
[----:B--2---:R-:W-:-:S04]  /*0510*/  FFMA R7, R16, R7, R15 ;  /* 0x0000000710077223 */ /* 0x004fc8000000000f */
[----:B---3--:R-:W-:-:S04]  /*0520*/  FFMA R18, R18, R17, R7 ;  /* 0x0000001112127223 */ /* 0x008fc80000000007 */
[----:B----4-:R-:W-:-:S04]  /*0530*/  FFMA R18, R19, R20, R18 ;  /* 0x0000001413127223 */ /* 0x010fc80000000012 */
[----:B------:R-:W-:-:S04]  /*0540*/  FFMA R18, R21, R22, R18 ;  /* 0x0000001615127223 */ /* 0x000fc80000000012 */
[----:B------:R-:W-:-:S04]  /*0550*/  FFMA R23, R23, R24, R18 ;  /* 0x0000001817177223 */ /* 0x000fc80000000012 */
[----:B------:R-:W-:-:S04]  /*0560*/  FFMA R10, R10, R11, R23 ;  /* 0x0000000b0a0a7223 */ /* 0x000fc80000000017 */
[----:B------:R-:W-:-:S04]  /*0570*/  FFMA R10, R13, R12, R10 ;  /* 0x0000000c0d0a7223 */ /* 0x000fc8000000000a */
[----:B------:R-:W-:Y:S01]  /*0580*/  FFMA R7, R25, R26, R10 ;  /* 0x0000001a19077223 */ /* 0x000fe2000000000a */
[----:B------:R-:W-:Y:S06]  /*0590*/  BRA.U UP1, `(.L_x_2) ;  /* 0xfffffffd011c7547 */ /* 0x000fec000b83ffff */
.L_x_1:
[----:B------:R-:W-:Y:S05]  /*05a0*/  BRA.U !UP0, `(.L_x_0) ;  /* 0x0000000508307547 */ /* 0x000fea000b800000 */
[----:B------:R-:W0:Y:S01]  /*05b0*/  LDCU UR4, c[0x0][0x3b8] ;  /* 0x00007700ff0477ac */ /* 0x000e220008000800 */
[----:B------:R-:W-:Y:S02]  /*05c0*/  UISETP.GE.U32.AND UP0, UPT, UR12, 0x8, UPT ;  /* 0x000000080c00788c */ /* 0x000fe4000bf06070 */
[----:B0-----:R-:W-:-:S04]  /*05d0*/  ULOP3.LUT UR5, UR4, 0x7, URZ, 0xc0, !UPT ;  /* 0x0000000704057892 */ /* 0x001fc8000f8ec0ff */
[----:B------:R-:W-:-:S03]  /*05e0*/  UISETP.NE.AND UP1, UPT, UR5, URZ, UPT ;  /* 0x000000ff0500728c */ /* 0x000fc6000bf25270 */
[----:B------:R-:W-:Y:S08]  /*05f0*/  BRA.U !UP0, `(.L_x_3) ;  /* 0x0000000108787547 */ /* 0x000ff0000b800000 */
[----:B------:R-:W0:Y:S01]  /*0600*/  LDC.64 R2, c[0x0][0x390] ;  /* 0x0000e400ff027b82 */ /* 0x000e220000000a00 */
[----:B------:R-:W-:-:S07]  /*0610*/  IADD3 R11, PT, PT, R8, R9, RZ ;  /* 0x00000009080b7210 */ /* 0x000fce0007ffe0ff */
[----:B------:R-:W1:Y:S01]  /*0620*/  LDC.64 R4, c[0x0][0x380] ;  /* 0x0000e000ff047b82 */ /* 0x000e620000000a00 */
[----:B0-----:R-:W-:-:S05]  /*0630*/  IMAD.WIDE R2, R11, 0x4, R2 ;  /* 0x000000040b027825 */ /* 0x001fca00078e0202 */
[----:B------:R-:W2:Y:S01]  /*0640*/  LDG.E R10, desc[UR14][R2.64] ;  /* 0x0000000e020a7981 */ /* 0x000ea2000c1e1900 */
[----:B-1----:R-:W-:-:S03]  /*0650*/  IMAD.WIDE.U32 R4, R9, 0x4, R4 ;  /* 0x0000000409047825 */ /* 0x002fc600078e0004 */
[----:B------:R-:W3:Y:S04]  /*0660*/  LDG.E R13, desc[UR14][R2.64+0x4] ;  /* 0x0000040e020d7981 */ /* 0x000ee8000c1e1900 */
        /* <DEDUP_REMOVED lines=14> */
[----:B------:R-:W-:Y:S01]  /*0750*/  IADD3 R9, PT, PT, R9, 0x8, RZ ;  /* 0x0000000809097810 */ /* 0x000fe20007ffe0ff */
[----:B--2--5:R-:W-:-:S04]  /*0760*/  FFMA R10, R10, R12, R7 ;  /* 0x0000000c0a0a7223 */ /* 0x024fc80000000007 */
[----:B---3--:R-:W-:-:S04]  /*0770*/  FFMA R10, R13, R14, R10 ;  /* 0x0000000e0d0a7223 */ /* 0x008fc8000000000a */
[----:B----4-:R-:W-:-:S04]  /*0780*/  FFMA R10, R15, R16, R10 ;  /* 0x000000100f0a7223 */ /* 0x010fc8000000000a */
[----:B------:R-:W-:-:S04]  /*0790*/  FFMA R10, R17, R18, R10 ;  /* 0x00000012110a7223 */ /* 0x000fc8000000000a */
[----:B------:R-:W-:-:S04]  /*07a0*/  FFMA R10, R19, R20, R10 ;  /* 0x00000014130a7223 */ /* 0x000fc8000000000a */
[----:B------:R-:W-:-:S04]  /*07b0*/  FFMA R21, R21, R22, R10 ;  /* 0x0000001615157223 */ /* 0x000fc8000000000a */
[----:B------:R-:W-:-:S04]  /*07c0*/  FFMA R0, R0, R11, R21 ;  /* 0x0000000b00007223 */ /* 0x000fc80000000015 */
[----:B------:R-:W-:-:S07]  /*07d0*/  FFMA R7, R23, R24, R0 ;  /* 0x0000001817077223 */ /* 0x000fce0000000000 */
.L_x_3:
[----:B------:R-:W-:Y:S05]  /*07e0*/  BRA.U !UP1, `(.L_x_0) ;  /* 0x0000000109a07547 */ /* 0x000fea000b800000 */
[----:B------:R-:W-:Y:S02]  /*07f0*/  UISETP.GE.U32.AND UP0, UPT, UR5, 0x4, UPT ;  /* 0x000000040500788c */ /* 0x000fe4000bf06070 */
[----:B------:R-:W-:-:S04]  /*0800*/  ULOP3.LUT UR4, UR4, 0x3, URZ, 0xc0, !UPT ;  /* 0x0000000304047892 */ /* 0x000fc8000f8ec0ff */
        /* <DEDUP_REMOVED lines=19> */
[----:B------:R-:W-:-:S07]  /*0940*/  FFMA R7, R15, R16, R0 ;  /* 0x000000100f077223 */ /* 0x000fce0000000000 */
.L_x_4:
[----:B------:R-:W-:Y:S05]  /*0950*/  BRA.U !UP1, `(.L_x_0) ;  /* 0x0000000109447547 */ /* 0x000fea000b800000 */
[----:B------:R-:W0:Y:S01]  /*0960*/  LDC.64 R2, c[0x0][0x380] ;  /* 0x0000e000ff027b82 */ /* 0x000e220000000a00 */
[----:B------:R-:W-:-:S07]  /*0970*/  UIADD3 UR4, UPT, UPT, -UR4, URZ, URZ ;  /* 0x000000ff04047290 */ /* 0x000fce000fffe1ff */
[----:B------:R-:W1:Y:S01]  /*0980*/  LDC.64 R10, c[0x0][0x390] ;  /* 0x0000e400ff0a7b82 */ /* 0x000e620000000a00 */
[----:B0-----:R-:W-:Y:S01]  /*0990*/  IMAD.WIDE.U32 R2, R9, 0x4, R2 ;  /* 0x0000000409027825 */ /* 0x001fe200078e0002 */
[----:B------:R-:W-:Y:S02]  /*09a0*/  IADD3 R9, PT, PT, R8, R9, RZ ;  /* 0x0000000908097210 */ /* 0x000fe40007ffe0ff */
[----:B------:R-:W-:Y:S02]  /*09b0*/  MOV R4, R2 ;  /* 0x0000000200047202 */ /* 0x000fe40000000f00 */
[----:B------:R-:W-:-:S07]  /*09c0*/  MOV R5, R3 ;  /* 0x0000000300057202 */ /* 0x000fce0000000f00 */
.L_x_5:
[----:B-1----:R-:W-:Y:S01]  /*09d0*/  IMAD.WIDE R2, R9, 0x4, R10 ;  /* 0x0000000409027825 */ /* 0x002fe200078e020a */
[----:B------:R0:W2:Y:S05]  /*09e0*/  LDG.E R0, desc[UR14][R4.64] ;  /* 0x0000000e04007981 */ /* 0x0000aa000c1e1900 */
[----:B------:R-:W2:Y:S01]  /*09f0*/  LDG.E R2, desc[UR14][R2.64] ;  /* 0x0000000e02027981 */ /* 0x000ea2000c1e1900 */
[----:B------:R-:W-:-:S04]  /*0a00*/  UIADD3 UR4, UPT, UPT, UR4, 0x1, URZ ;  /* 0x0000000104047890 */ /* 0x000fc8000fffe0ff */
[----:B------:R-:W-:Y:S01]  /*0a10*/  UISETP.NE.AND UP0, UPT, UR4, URZ, UPT ;  /* 0x000000ff0400728c */ /* 0x000fe2000bf05270 */
[----:B0-----:R-:W-:Y:S02]  /*0a20*/  IADD3 R4, P0, PT, R4, 0x4, RZ ;  /* 0x0000000404047810 */ /* 0x001fe40007f1e0ff */
[----:B------:R-:W-:Y:S02]  /*0a30*/  IADD3 R9, PT, PT, R9, 0x1, RZ ;  /* 0x0000000109097810 */ /* 0x000fe40007ffe0ff */
[----:B------:R-:W-:Y:S01]  /*0a40*/  IADD3.X R5, PT, PT, RZ, R5, RZ, P0, !PT ;  /* 0x00000005ff057210 */ /* 0x000fe200007fe4ff */
[----:B--2--5:R-:W-:-:S03]  /*0a50*/  FFMA R7, R2, R0, R7 ;  /* 0x0000000002077223 */ /* 0x024fc60000000007 */
[----:B------:R-:W-:Y:S05]  /*0a60*/  BRA.U UP0, `(.L_x_5) ;  /* 0xfffffffd00d87547 */ /* 0x000fea000b83ffff */
.L_x_0:
[----:B------:R-:W0:Y:S02]  /*0a70*/  LDCU UR8, c[0x0][0x3bc] ;  /* 0x00007780ff0877ac */ /* 0x000e240008000800 */
[----:B0-----:R-:W-:-:S09]  /*0a80*/  UISETP.GE.AND UP0, UPT, UR8, 0x1, UPT ;  /* 0x000000010800788c */ /* 0x001fd2000bf06270 */
[----:B------:R-:W-:Y:S05]  /*0a90*/  BRA.U !UP0, `(.L_x_6) ;  /* 0x00000009085c7547 */ /* 0x000fea000b800000 */
        /* <DEDUP_REMOVED lines=9> */
[----:B------:R-:W-:-:S04]  /*0b30*/  ULOP3.LUT UR10, UR8, 0x7ffffff0, URZ, 0xc0, !UPT ;  /* 0x7ffffff0080a7892 */ /* 0x000fc8000f8ec0ff */
[----:B------:R-:W-:Y:S02]  /*0b40*/  UIADD3 UR11, UPT, UPT, -UR10, URZ, URZ ;  /* 0x000000ff0a0b7290 */ /* 0x000fe4000fffe1ff */
[----:B------:R-:W-:Y:S01]  /*0b50*/  MOV R9, UR10 ;  /* 0x0000000a00097c02 */ /* 0x000fe20008000f00 */
[----:B0-----:R-:W-:-:S04]  /*0b60*/  UIADD3 UR4, UP2, UPT, UR4, 0x20, URZ ;  /* 0x0000002004047890 */ /* 0x001fc8000ff5e0ff */
[----:B------:R-:W-:Y:S02]  /*0b70*/  UIADD3.X UR5, UPT, UPT, URZ, UR5, URZ, UP2, !UPT ;  /* 0x00000005ff057290 */ /* 0x000fe400097fe4ff */
[----:B-1----:R-:W-:Y:S01]  /*0b80*/  UIADD3 UR6, UP1, UPT, UR6, 0x20, URZ ;  /* 0x0000002006067890 */ /* 0x002fe2000ff3e0ff */
[----:B------:R-:W-:-:S03]  /*0b90*/  MOV R2, UR4 ;  /* 0x0000000400027c02 */ /* 0x000fc60008000f00 */
[----:B------:R-:W-:Y:S01]  /*0ba0*/  MOV R3, UR5 ;  /* 0x0000000500037c02 */ /* 0x000fe20008000f00 */
[----:B------:R-:W-:-:S12]  /*0bb0*/  UIADD3.X UR7, UPT, UPT, URZ, UR7, URZ, UP1, !UPT ;  /* 0x00000007ff077290 */ /* 0x000fd80008ffe4ff */
.L_x_8:
        /* <DEDUP_REMOVED lines=57> */
.L_x_7:
        /* <DEDUP_REMOVED lines=35> */
.L_x_9:
        /* <DEDUP_REMOVED lines=23> */
.L_x_10:
        /* <DEDUP_REMOVED lines=8> */
.L_x_11:
        /* <DEDUP_REMOVED lines=10> */
.L_x_6:
[C---:B-----5:R-:W-:Y:S01]  /*1410*/  FMUL R0, |R7|.reuse, 2.8853900432586669922 ;  /* 0x4038aa3b07007820 */ /* 0x060fe20000400200 */
[----:B------:R-:W0:Y:S01]  /*1420*/  LDC.64 R2, c[0x0][0x3b0] ;  /* 0x0000ec00ff027b82 */ /* 0x000e220000000a00 */
[----:B------:R-:W-:Y:S01]  /*1430*/  MOV R8, 0x3c80f082 ;  /* 0x3c80f08200087802 */ /* 0x000fe20000000f00 */
[----:B------:R-:W-:Y:S02]  /*1440*/  HFMA2 R5, -RZ, RZ, 1.875, 0 ;  /* 0x3f800000ff057431 */ /* 0x000fe400000001ff */
[C---:B------:R-:W-:Y:S01]  /*1450*/  FMUL R9, R7.reuse, R7 ;  /* 0x0000000707097220 */ /* 0x040fe20000400000 */
[C---:B------:R-:W-:Y:S01]  /*1460*/  FSETP.GE.AND P1, PT, |R7|.reuse, 0.60000002384185791016, PT ;  /* 0x3f19999a0700780b */ /* 0x040fe20003f26200 */
[----:B------:R-:W1:Y:S01]  /*1470*/  MUFU.EX2 R0, R0 ;  /* 0x0000000000007308 */ /* 0x000e620000000800 */
[----:B------:R-:W-:Y:S01]  /*1480*/  FSETP.GE.AND P0, PT, |R7|, 9.010913848876953125, PT ;  /* 0x41102cb40700780b */ /* 0x000fe20003f06200 */
[----:B------:R-:W-:Y:S01]  /*1490*/  FFMA R8, R9, R8, -0.052303962409496307373 ;  /* 0xbd563cae09087423 */ /* 0x000fe20000000008 */
[----:B-1----:R-:W-:-:S03]  /*14a0*/  FADD R4, R0, 1 ;  /* 0x3f80000000047421 */ /* 0x002fc60000000000 */
[----:B------:R-:W-:Y:S01]  /*14b0*/  FFMA R0, R9, R8, 0.1331529766321182251 ;  /* 0x3e08594109007423 */ /* 0x000fe20000000008 */
[----:B0-----:R-:W-:-:S04]  /*14c0*/  IMAD.WIDE R2, R6, 0x4, R2 ;  /* 0x0000000406027825 */ /* 0x001fc800078e0202 */
[C---:B------:R-:W-:Y:S01]  /*14d0*/  FFMA R0, R9.reuse, R0, -0.33332768082618713379 ;  /* 0xbeaaa9ed09007423 */ /* 0x040fe20000000000 */
[----:B------:R-:W0:Y:S03]  /*14e0*/  MUFU.RCP R4, R4 ;  /* 0x0000000400047308 */ /* 0x000e260000001000 */
[----:B------:R-:W-:Y:S01]  /*14f0*/  FFMA R0, R9, R0, RZ ;  /* 0x0000000009007223 */ /* 0x000fe200000000ff */
[----:B0-----:R-:W-:-:S05]  /*1500*/  FFMA R5, R4, -2, R5 ;  /* 0xc000000004057823 */ /* 0x001fca0000000005 */
[----:B------:R-:W-:-:S04]  /*1510*/  FSEL R8, R5, 1, !P0 ;  /* 0x3f80000005087808 */ /* 0x000fc80004000000 */
[--C-:B------:R-:W-:Y:S01]  /*1520*/  LOP3.LUT R5, R8, 0x80000000, R7.reuse, 0xb8, !PT ;  /* 0x8000000008057812 */ /* 0x100fe200078eb807 */
[----:B------:R-:W-:-:S05]  /*1530*/  @!P1 FFMA R5, R0, R7, R7 ;  /* 0x0000000700059223 */ /* 0x000fca0000000007 */
[----:B------:R-:W-:Y:S01]  /*1540*/  STG.E desc[UR14][R2.64], R5 ;  /* 0x0000000502007986 */ /* 0x000fe2000c10190e */
[----:B------:R-:W-:Y:S05]  /*1550*/  EXIT ;  /* 0x000000000000794d */ /* 0x000fea0003800000 */
.L_x_12:
[----:B------:R-:W-:-:S00]  /*1560*/  BRA `(.L_x_12) ;  /* 0xfffffffc00fc7947 */ /* 0x000fc0000383ffff */
[----:B------:R-:W-:-:S00]  /*1570*/  NOP ;  /* 0x0000000000007918 */ /* 0x000fc00000000000 */
        /* <DEDUP_REMOVED lines=8> */
.L_x_13:


//--------------------- .nv.shared.reserved.0     --------------------------
	.section	.nv.shared.reserved.0,"aw",@nobits
	.weak		__nv_reservedSMEM_offset_0_alias
	.size		__nv_reservedSMEM_offset_0_alias, 0, 64
	.other		__nv_reservedSMEM_offset_0_alias,@"STO_CUDA_RESERVED_SHARED STV_DEFAULT"
__nv_reservedSMEM_offset_0_alias:
	.zero		0
	.zero		64


//--------------------- .nv.constant0._Z11rnn_forwardPKfS0_S0_S0_S0_S0_Pfii --------------------------
	.section	.nv.constant0._Z11rnn_forwardPKfS0_S0_S0_S0_S0_Pfii,"a",@progbits
	.sectionflags	@""
	.align	4
.nv.constant0._Z11rnn_forwardPKfS0_S0_S0_S0_S0_Pfii:
	.zero		960


//--------------------- SYMBOLS --------------------------

	.type		.nv.reservedSmem.offset0,@object
	.size		.nv.reservedSmem.offset0,0x4
